	.headerflags	@"EF_CUDA_TEXMODE_UNIFIED EF_CUDA_64BIT_ADDRESS EF_CUDA_ACCELERATORS EF_CUDA_SM90 EF_CUDA_VIRTUAL_SM(EF_CUDA_SM90)"
	.elftype	@"ET_EXEC"


//--------------------- .nv.info                  --------------------------
	.section	.nv.info,"",@"SHT_CUDA_INFO"
	.align	4


	//----- nvinfo : EIATTR_REGCOUNT
	.align		4
        /*0000*/ 	.byte	0x04, 0x2f
        /*0002*/ 	.short	(.L_1 - .L_0)
	.align		4
.L_0:
        /*0004*/ 	.word	index@(triton_poi_fused_convolution_relu_6)
        /*0008*/ 	.word	0x00000012


	//----- nvinfo : EIATTR_MIN_STACK_SIZE
	.align		4
.L_1:
        /*000c*/ 	.byte	0x04, 0x12
        /*000e*/ 	.short	(.L_3 - .L_2)
	.align		4
.L_2:
        /*0010*/ 	.word	index@(triton_poi_fused_convolution_relu_6)
        /*0014*/ 	.word	0x00000000


	//----- nvinfo : EIATTR_FRAME_SIZE
	.align		4
.L_3:
        /*0018*/ 	.byte	0x04, 0x11
        /*001a*/ 	.short	(.L_5 - .L_4)
	.align		4
.L_4:
        /*001c*/ 	.word	index@(triton_poi_fused_convolution_relu_6)
        /*0020*/ 	.word	0x00000000


	//----- nvinfo : EIATTR_MIN_STACK_SIZE
	.align		4
.L_5:
        /*0024*/ 	.byte	0x04, 0x12
        /*0026*/ 	.short	(.L_7 - .L_6)
	.align		4
.L_6:
        /*0028*/ 	.word	index@(triton_poi_fused_convolution_relu_6)
        /*002c*/ 	.word	0x00000000
.L_7:


//--------------------- .nv.info.triton_poi_fused_convolution_relu_6 --------------------------
	.section	.nv.info.triton_poi_fused_convolution_relu_6,"",@"SHT_CUDA_INFO"
	.sectionflags	@""
	.align	4


	//----- nvinfo : EIATTR_CUDA_API_VERSION
	.align		4
        /*0000*/ 	.byte	0x04, 0x37
        /*0002*/ 	.short	(.L_9 - .L_8)
.L_8:
        /*0004*/ 	.word	0x0000007c


	//----- nvinfo : EIATTR_KPARAM_INFO
	.align		4
.L_9:
        /*0008*/ 	.byte	0x04, 0x17
        /*000a*/ 	.short	(.L_11 - .L_10)
.L_10:
        /*000c*/ 	.word	0x00000000
        /*0010*/ 	.short	0x0002
        /*0012*/ 	.short	0x0010
        /*0014*/ 	.byte	0x00, 0xf0, 0x11, 0x00


	//----- nvinfo : EIATTR_KPARAM_INFO
	.align		4
.L_11:
        /*0018*/ 	.byte	0x04, 0x17
        /*001a*/ 	.short	(.L_13 - .L_12)
.L_12:
        /*001c*/ 	.word	0x00000000
        /*0020*/ 	.short	0x0001
        /*0022*/ 	.short	0x0008
        /*0024*/ 	.byte	0x00, 0xf4, 0x21, 0x00


	//----- nvinfo : EIATTR_KPARAM_INFO
	.align		4
.L_13:
        /*0028*/ 	.byte	0x04, 0x17
        /*002a*/ 	.short	(.L_15 - .L_14)
.L_14:
        /*002c*/ 	.word	0x00000000
        /*0030*/ 	.short	0x0000
        /*0032*/ 	.short	0x0000
        /*0034*/ 	.byte	0x00, 0xf4, 0x21, 0x00


	//----- nvinfo : EIATTR_SPARSE_MMA_MASK
	.align		4
.L_15:
        /*0038*/ 	.byte	0x03, 0x50
        /*003a*/ 	.short	0x0000


	//----- nvinfo : EIATTR_MAXREG_COUNT
	.align		4
        /*003c*/ 	.byte	0x03, 0x1b
        /*003e*/ 	.short	0x00ff


	//----- nvinfo : EIATTR_EXIT_INSTR_OFFSETS
	.align		4
        /*0040*/ 	.byte	0x04, 0x1c
        /*0042*/ 	.short	(.L_17 - .L_16)


	//   ....[0]....
.L_16:
        /*0044*/ 	.word	0x00000360


	//----- nvinfo : EIATTR_REQNTID
	.align		4
.L_17:
        /*0048*/ 	.byte	0x04, 0x10
        /*004a*/ 	.short	(.L_19 - .L_18)
.L_18:
        /*004c*/ 	.word	0x00000080
        /*0050*/ 	.word	0x00000001
        /*0054*/ 	.word	0x00000001


	//----- nvinfo : EIATTR_CBANK_PARAM_SIZE
	.align		4
.L_19:
        /*0058*/ 	.byte	0x03, 0x19
        /*005a*/ 	.short	0x0014


	//----- nvinfo : EIATTR_PARAM_CBANK
	.align		4
        /*005c*/ 	.byte	0x04, 0x0a
        /*005e*/ 	.short	(.L_21 - .L_20)
	.align		4
.L_20:
        /*0060*/ 	.word	index@(.nv.constant0.triton_poi_fused_convolution_relu_6)
        /*0064*/ 	.short	0x0210
        /*0066*/ 	.short	0x0014


	//----- nvinfo : EIATTR_SW_WAR
	.align		4
.L_21:
        /*0068*/ 	.byte	0x04, 0x36
        /*006a*/ 	.short	(.L_23 - .L_22)
.L_22:
        /*006c*/ 	.word	0x00000008
.L_23:


//--------------------- .nv.callgraph             --------------------------
	.section	.nv.callgraph,"",@"SHT_CUDA_CALLGRAPH"
	.align	4
	.sectionentsize	8
	.align		4
        /*0000*/ 	.word	0x00000000
	.align		4
        /*0004*/ 	.word	0xffffffff
	.align		4
        /*0008*/ 	.word	0x00000000
	.align		4
        /*000c*/ 	.word	0xfffffffe
	.align		4
        /*0010*/ 	.word	0x00000000
	.align		4
        /*0014*/ 	.word	0xfffffffd
	.align		4
        /*0018*/ 	.word	0x00000000
	.align		4
        /*001c*/ 	.word	0xfffffffc


//--------------------- .text.triton_poi_fused_convolution_relu_6 --------------------------
	.section	.text.triton_poi_fused_convolution_relu_6,"ax",@progbits
	.align	128
        .global         triton_poi_fused_convolution_relu_6
        .type           triton_poi_fused_convolution_relu_6,@function
        .size           triton_poi_fused_convolution_relu_6,(.L_x_1 - triton_poi_fused_convolution_relu_6)
        .other          triton_poi_fused_convolution_relu_6,@"STO_CUDA_ENTRY STV_DEFAULT"
triton_poi_fused_convolution_relu_6:
.text.triton_poi_fused_convolution_relu_6:
[----:B------:R-:W-:Y:S01]  /*0000*/  LDC R1, c[0x0][0x28] ;  /* 0x00000a00ff017b82 */ /* 0x000fe20000000800 */
[----:B------:R-:W1:Y:S07]  /*0010*/  S2R R0, SR_TID.X ;  /* 0x0000000000007919 */ /* 0x000e6e0000002100 */
[----:B------:R-:W2:Y:S01]  /*0020*/  LDC.64 R2, c[0x0][0x218] ;  /* 0x00008600ff027b82 */ /* 0x000ea20000000a00 */
[----:B------:R-:W-:Y:S01]  /*0030*/  ULDC.64 UR4, c[0x0][0x208] ;  /* 0x0000820000047ab9 */ /* 0x000fe20000000a00 */
[----:B------:R-:W3:Y:S06]  /*0040*/  S2R R5, SR_CTAID.X ;  /* 0x0000000000057919 */ /* 0x000eec0000002500 */
[----:B------:R-:W4:Y:S01]  /*0050*/  LDC.64 R8, c[0x0][0x210] ;  /* 0x00008400ff087b82 */ /* 0x000f220000000a00 */
[----:B-1----:R-:W-:Y:S01]  /*0060*/  IMAD.SHL.U32 R0, R0, 0x4, RZ ;  /* 0x0000000400007824 */ /* 0x002fe200078e00ff */
[----:B---3--:R-:W-:-:S04]  /*0070*/  SHF.R.S32.HI R4, RZ, 0x15, R5 ;  /* 0x00000015ff047819 */ /* 0x008fc80000011405 */
[----:B------:R-:W-:Y:S02]  /*0080*/  LOP3.LUT R0, R0, 0x1fc, RZ, 0xc0, !PT ;  /* 0x000001fc00007812 */ /* 0x000fe400078ec0ff */
[----:B------:R-:W-:-:S03]  /*0090*/  SGXT R4, R4, 0x1 ;  /* 0x000000010404781a */ /* 0x000fc60000000200 */
[----:B------:R-:W-:-:S04]  /*00a0*/  IMAD R5, R5, 0x400, R0 ;  /* 0x0000040005057824 */ /* 0x000fc800078e0200 */
[----:B----4-:R-:W-:Y:S01]  /*00b0*/  IMAD.WIDE R8, R5, 0x4, R8 ;  /* 0x0000000405087825 */ /* 0x010fe200078e0208 */
[----:B------:R-:W-:-:S04]  /*00c0*/  LEA.HI R4, R4, R5, RZ, 0xa ;  /* 0x0000000504047211 */ /* 0x000fc800078f50ff */
[----:B------:R-:W-:Y:S01]  /*00d0*/  SHF.R.S32.HI R0, RZ, 0xa, R4 ;  /* 0x0000000aff007819 */ /* 0x000fe20000011404 */
[----:B------:R-:W-:-:S03]  /*00e0*/  VIADD R4, R4, 0x200 ;  /* 0x0000020004047836 */ /* 0x000fc60000000000 */
[----:B------:R-:W-:Y:S02]  /*00f0*/  LEA.HI R6, R0, R0, RZ, 0x6 ;  /* 0x0000000000067211 */ /* 0x000fe400078f30ff */
[----:B------:R-:W-:Y:S02]  /*0100*/  SHF.R.S32.HI R4, RZ, 0xa, R4 ;  /* 0x0000000aff047819 */ /* 0x000fe40000011404 */
[----:B------:R-:W-:Y:S02]  /*0110*/  LOP3.LUT R7, R6, 0xffffffc0, RZ, 0xc0, !PT ;  /* 0xffffffc006077812 */ /* 0x000fe400078ec0ff */
[----:B------:R-:W-:-:S03]  /*0120*/  LEA.HI R6, R4, R4, RZ, 0x6 ;  /* 0x0000000404067211 */ /* 0x000fc600078f30ff */
[----:B------:R-:W-:Y:S01]  /*0130*/  IMAD.IADD R7, R0, 0x1, -R7 ;  /* 0x0000000100077824 */ /* 0x000fe200078e0a07 */
[----:B------:R-:W-:-:S03]  /*0140*/  LOP3.LUT R13, R6, 0xffffffc0, RZ, 0xc0, !PT ;  /* 0xffffffc0060d7812 */ /* 0x000fc600078ec0ff */
[----:B--2---:R-:W-:-:S04]  /*0150*/  IMAD.WIDE R10, R7, 0x4, R2 ;  /* 0x00000004070a7825 */ /* 0x004fc800078e0202 */
[----:B------:R-:W-:Y:S02]  /*0160*/  IMAD.IADD R13, R4, 0x1, -R13 ;  /* 0x00000001040d7824 */ /* 0x000fe400078e0a0d */
[----:B------:R-:W2:Y:S02]  /*0170*/  LDG.E.128 R4, desc[UR4][R8.64] ;  /* 0x0000000408047981 */ /* 0x000ea4000c1e1d00 */
[----:B------:R-:W-:Y:S02]  /*0180*/  IMAD.WIDE R2, R13, 0x4, R2 ;  /* 0x000000040d027825 */ /* 0x000fe400078e0202 */
[----:B------:R-:W2:Y:S04]  /*0190*/  LDG.E.EL R10, desc[UR4][R10.64] ;  /* 0x000000040a0a7981 */ /* 0x000ea8000c2e1900 */
[----:B------:R-:W3:Y:S04]  /*01a0*/  LDG.E.EL R2, desc[UR4][R2.64] ;  /* 0x0000000402027981 */ /* 0x000ee8000c2e1900 */
[----:B------:R-:W3:Y:S01]  /*01b0*/  LDG.E.128 R12, desc[UR4][R8.64+0x800] ;  /* 0x00080004080c7981 */ /* 0x000ee2000c1e1d00 */
[CC--:B--2---:R-:W-:Y:S01]  /*01c0*/  FSETP.GEU.AND P6, PT, R5.reuse, -R10.reuse, PT ;  /* 0x8000000a0500720b */ /* 0x0c4fe20003fce000 */
[--C-:B------:R-:W-:Y:S01]  /*01d0*/  FADD R5, R5, R10.reuse ;  /* 0x0000000a05057221 */ /* 0x100fe20000000000 */
[CC--:B------:R-:W-:Y:S01]  /*01e0*/  FSETP.GEU.AND P0, PT, R6.reuse, -R10.reuse, PT ;  /* 0x8000000a0600720b */ /* 0x0c0fe20003f0e000 */
[--C-:B------:R-:W-:Y:S01]  /*01f0*/  FADD R6, R6, R10.reuse ;  /* 0x0000000a06067221 */ /* 0x100fe20000000000 */
[C---:B------:R-:W-:Y:S01]  /*0200*/  FSETP.GEU.AND P1, PT, R7.reuse, -R10, PT ;  /* 0x8000000a0700720b */ /* 0x040fe20003f2e000 */
[----:B------:R-:W-:Y:S01]  /*0210*/  FADD R7, R7, R10 ;  /* 0x0000000a07077221 */ /* 0x000fe20000000000 */
[----:B------:R-:W-:-:S02]  /*0220*/  SEL R5, R5, RZ, P6 ;  /* 0x000000ff05057207 */ /* 0x000fc40003000000 */
[CC--:B---3--:R-:W-:Y:S01]  /*0230*/  FSETP.GEU.AND P3, PT, R13.reuse, -R2.reuse, PT ;  /* 0x800000020d00720b */ /* 0x0c8fe20003f6e000 */
[--C-:B------:R-:W-:Y:S01]  /*0240*/  FADD R13, R13, R2.reuse ;  /* 0x000000020d0d7221 */ /* 0x100fe20000000000 */
[CC--:B------:R-:W-:Y:S01]  /*0250*/  FSETP.GEU.AND P4, PT, R14.reuse, -R2.reuse, PT ;  /* 0x800000020e00720b */ /* 0x0c0fe20003f8e000 */
[--C-:B------:R-:W-:Y:S01]  /*0260*/  FADD R14, R14, R2.reuse ;  /* 0x000000020e0e7221 */ /* 0x100fe20000000000 */
[C---:B------:R-:W-:Y:S01]  /*0270*/  FSETP.GEU.AND P5, PT, R15.reuse, -R2, PT ;  /* 0x800000020f00720b */ /* 0x040fe20003fae000 */
[----:B------:R-:W-:Y:S01]  /*0280*/  FADD R15, R15, R2 ;  /* 0x000000020f0f7221 */ /* 0x000fe20000000000 */
[C---:B------:R-:W-:Y:S01]  /*0290*/  FSETP.GEU.AND P2, PT, R4.reuse, -R10, PT ;  /* 0x8000000a0400720b */ /* 0x040fe20003f4e000 */
[----:B------:R-:W-:Y:S01]  /*02a0*/  FADD R4, R4, R10 ;  /* 0x0000000a04047221 */ /* 0x000fe20000000000 */
[C---:B------:R-:W-:Y:S01]  /*02b0*/  FSETP.GEU.AND P6, PT, R12.reuse, -R2, PT ;  /* 0x800000020c00720b */ /* 0x040fe20003fce000 */
[----:B------:R-:W-:Y:S01]  /*02c0*/  FADD R2, R12, R2 ;  /* 0x000000020c027221 */ /* 0x000fe20000000000 */
[----:B------:R-:W-:-:S02]  /*02d0*/  SEL R6, R6, RZ, P0 ;  /* 0x000000ff06067207 */ /* 0x000fc40000000000 */
[----:B------:R-:W-:Y:S02]  /*02e0*/  SEL R7, R7, RZ, P1 ;  /* 0x000000ff07077207 */ /* 0x000fe40000800000 */
[----:B------:R-:W-:Y:S02]  /*02f0*/  SEL R4, R4, RZ, P2 ;  /* 0x000000ff04047207 */ /* 0x000fe40001000000 */
[----:B------:R-:W-:Y:S02]  /*0300*/  SEL R13, R13, RZ, P3 ;  /* 0x000000ff0d0d7207 */ /* 0x000fe40001800000 */
[----:B------:R-:W-:Y:S01]  /*0310*/  SEL R14, R14, RZ, P4 ;  /* 0x000000ff0e0e7207 */ /* 0x000fe20002000000 */
[----:B------:R-:W-:Y:S01]  /*0320*/  STG.E.128 desc[UR4][R8.64], R4 ;  /* 0x0000000408007986 */ /* 0x000fe2000c101d04 */
[----:B------:R-:W-:Y:S02]  /*0330*/  SEL R15, R15, RZ, P5 ;  /* 0x000000ff0f0f7207 */ /* 0x000fe40002800000 */
[----:B------:R-:W-:-:S05]  /*0340*/  SEL R12, R2, RZ, P6 ;  /* 0x000000ff020c7207 */ /* 0x000fca0003000000 */
[----:B------:R-:W-:Y:S01]  /*0350*/  STG.E.128 desc[UR4][R8.64+0x800], R12 ;  /* 0x0008000c08007986 */ /* 0x000fe2000c101d04 */
[----:B------:R-:W-:Y:S05]  /*0360*/  EXIT ;  /* 0x000000000000794d */ /* 0x000fea0003800000 */
.L_x_0:
[----:B------:R-:W-:-:S00]  /*0370*/  BRA `(.L_x_0) ;  /* 0xfffffffc00fc7947 */ /* 0x000fc0000383ffff */
[----:B------:R-:W-:-:S00]  /*0380*/  NOP ;  /* 0x0000000000007918 */ /* 0x000fc00000000000 */
[----:B------:R-:W-:-:S00]  /*0390*/  NOP ;  /* 0x0000000000007918 */ /* 0x000fc00000000000 */
[----:B------:R-:W-:-:S00]  /*03a0*/  NOP ;  /* 0x0000000000007918 */ /* 0x000fc00000000000 */
[----:B------:R-:W-:-:S00]  /*03b0*/  NOP ;  /* 0x0000000000007918 */ /* 0x000fc00000000000 */
[----:B------:R-:W-:-:S00]  /*03c0*/  NOP ;  /* 0x0000000000007918 */ /* 0x000fc00000000000 */
[----:B------:R-:W-:-:S00]  /*03d0*/  NOP ;  /* 0x0000000000007918 */ /* 0x000fc00000000000 */
[----:B------:R-:W-:-:S00]  /*03e0*/  NOP ;  /* 0x0000000000007918 */ /* 0x000fc00000000000 */
[----:B------:R-:W-:-:S00]  /*03f0*/  NOP ;  /* 0x0000000000007918 */ /* 0x000fc00000000000 */
.L_x_1:


//--------------------- .nv.constant0.triton_poi_fused_convolution_relu_6 --------------------------
	.section	.nv.constant0.triton_poi_fused_convolution_relu_6,"a",@progbits
	.sectionflags	@""
	.align	4
.nv.constant0.triton_poi_fused_convolution_relu_6:
	.zero		548
